//
// Generated by NVIDIA NVVM Compiler
//
// Compiler Build ID: CL-36424714
// Cuda compilation tools, release 13.0, V13.0.88
// Based on NVVM 20.0.0
//

.version 9.0
.target sm_100
.address_size 64

	// .globl	_Z12rms_norm_f32PKfPfif

.visible .entry _Z12rms_norm_f32PKfPfif(
	.param .u64 .ptr .align 1 _Z12rms_norm_f32PKfPfif_param_0,
	.param .u64 .ptr .align 1 _Z12rms_norm_f32PKfPfif_param_1,
	.param .u32 _Z12rms_norm_f32PKfPfif_param_2,
	.param .f32 _Z12rms_norm_f32PKfPfif_param_3
)
{
	.reg .pred 	%p<20>;
	.reg .b32 	%r<82>;
	.reg .b32 	%f<108>;
	.reg .b64 	%rd<22>;

	ld.param.u64 	%rd6, [_Z12rms_norm_f32PKfPfif_param_0];
	ld.param.u64 	%rd7, [_Z12rms_norm_f32PKfPfif_param_1];
	ld.param.u32 	%r42, [_Z12rms_norm_f32PKfPfif_param_2];
	ld.param.f32 	%f15, [_Z12rms_norm_f32PKfPfif_param_3];
	cvta.to.global.u64 	%rd1, %rd7;
	cvta.to.global.u64 	%rd2, %rd6;
	mov.u32 	%r43, %ctaid.y;
	mov.u32 	%r44, %ntid.y;
	mov.u32 	%r45, %tid.y;
	mad.lo.s32 	%r1, %r43, %r44, %r45;
	mov.u32 	%r81, %tid.x;
	setp.ge.s32 	%p1, %r81, %r42;
	mov.f32 	%f107, 0f00000000;
	@%p1 bra 	$L__BB0_13;
	mul.lo.s32 	%r3, %r42, %r1;
	not.b32 	%r46, %r81;
	add.s32 	%r47, %r42, %r46;
	shr.u32 	%r48, %r47, 5;
	add.s32 	%r4, %r48, 1;
	and.b32  	%r5, %r4, 15;
	setp.lt.u32 	%p2, %r47, 480;
	mov.f32 	%f107, 0f00000000;
	mov.u32 	%r76, %r81;
	@%p2 bra 	$L__BB0_4;
	and.b32  	%r49, %r4, 268435440;
	neg.s32 	%r75, %r49;
	add.s64 	%rd3, %rd2, 1024;
	add.s32 	%r74, %r81, %r3;
	mov.f32 	%f107, 0f00000000;
	mov.u32 	%r76, %r81;
$L__BB0_3:
	.pragma "nounroll";
	mul.wide.s32 	%rd8, %r74, 4;
	add.s64 	%rd9, %rd3, %rd8;
	ld.global.f32 	%f20, [%rd9+-1024];
	fma.rn.f32 	%f21, %f20, %f20, %f107;
	ld.global.f32 	%f22, [%rd9+-896];
	fma.rn.f32 	%f23, %f22, %f22, %f21;
	ld.global.f32 	%f24, [%rd9+-768];
	fma.rn.f32 	%f25, %f24, %f24, %f23;
	ld.global.f32 	%f26, [%rd9+-640];
	fma.rn.f32 	%f27, %f26, %f26, %f25;
	ld.global.f32 	%f28, [%rd9+-512];
	fma.rn.f32 	%f29, %f28, %f28, %f27;
	ld.global.f32 	%f30, [%rd9+-384];
	fma.rn.f32 	%f31, %f30, %f30, %f29;
	ld.global.f32 	%f32, [%rd9+-256];
	fma.rn.f32 	%f33, %f32, %f32, %f31;
	ld.global.f32 	%f34, [%rd9+-128];
	fma.rn.f32 	%f35, %f34, %f34, %f33;
	ld.global.f32 	%f36, [%rd9];
	fma.rn.f32 	%f37, %f36, %f36, %f35;
	ld.global.f32 	%f38, [%rd9+128];
	fma.rn.f32 	%f39, %f38, %f38, %f37;
	ld.global.f32 	%f40, [%rd9+256];
	fma.rn.f32 	%f41, %f40, %f40, %f39;
	ld.global.f32 	%f42, [%rd9+384];
	fma.rn.f32 	%f43, %f42, %f42, %f41;
	ld.global.f32 	%f44, [%rd9+512];
	fma.rn.f32 	%f45, %f44, %f44, %f43;
	ld.global.f32 	%f46, [%rd9+640];
	fma.rn.f32 	%f47, %f46, %f46, %f45;
	ld.global.f32 	%f48, [%rd9+768];
	fma.rn.f32 	%f49, %f48, %f48, %f47;
	ld.global.f32 	%f50, [%rd9+896];
	fma.rn.f32 	%f107, %f50, %f50, %f49;
	add.s32 	%r76, %r76, 512;
	add.s32 	%r75, %r75, 16;
	add.s32 	%r74, %r74, 512;
	setp.eq.s32 	%p3, %r75, 0;
	@%p3 bra 	$L__BB0_4;
	bra.uni 	$L__BB0_3;
$L__BB0_4:
	setp.eq.s32 	%p4, %r5, 0;
	@%p4 bra 	$L__BB0_13;
	and.b32  	%r9, %r4, 7;
	setp.lt.u32 	%p5, %r5, 8;
	@%p5 bra 	$L__BB0_7;
	add.s32 	%r50, %r76, %r3;
	mul.wide.s32 	%rd10, %r50, 4;
	add.s64 	%rd11, %rd2, %rd10;
	ld.global.f32 	%f52, [%rd11];
	fma.rn.f32 	%f53, %f52, %f52, %f107;
	ld.global.f32 	%f54, [%rd11+128];
	fma.rn.f32 	%f55, %f54, %f54, %f53;
	ld.global.f32 	%f56, [%rd11+256];
	fma.rn.f32 	%f57, %f56, %f56, %f55;
	ld.global.f32 	%f58, [%rd11+384];
	fma.rn.f32 	%f59, %f58, %f58, %f57;
	ld.global.f32 	%f60, [%rd11+512];
	fma.rn.f32 	%f61, %f60, %f60, %f59;
	ld.global.f32 	%f62, [%rd11+640];
	fma.rn.f32 	%f63, %f62, %f62, %f61;
	ld.global.f32 	%f64, [%rd11+768];
	fma.rn.f32 	%f65, %f64, %f64, %f63;
	ld.global.f32 	%f66, [%rd11+896];
	fma.rn.f32 	%f107, %f66, %f66, %f65;
	add.s32 	%r76, %r76, 256;
$L__BB0_7:
	setp.eq.s32 	%p6, %r9, 0;
	@%p6 bra 	$L__BB0_13;
	and.b32  	%r12, %r4, 3;
	setp.lt.u32 	%p7, %r9, 4;
	@%p7 bra 	$L__BB0_10;
	add.s32 	%r51, %r76, %r3;
	mul.wide.s32 	%rd12, %r51, 4;
	add.s64 	%rd13, %rd2, %rd12;
	ld.global.f32 	%f68, [%rd13];
	fma.rn.f32 	%f69, %f68, %f68, %f107;
	ld.global.f32 	%f70, [%rd13+128];
	fma.rn.f32 	%f71, %f70, %f70, %f69;
	ld.global.f32 	%f72, [%rd13+256];
	fma.rn.f32 	%f73, %f72, %f72, %f71;
	ld.global.f32 	%f74, [%rd13+384];
	fma.rn.f32 	%f107, %f74, %f74, %f73;
	add.s32 	%r76, %r76, 128;
$L__BB0_10:
	setp.eq.s32 	%p8, %r12, 0;
	@%p8 bra 	$L__BB0_13;
	add.s32 	%r73, %r76, %r3;
	neg.s32 	%r72, %r12;
$L__BB0_12:
	.pragma "nounroll";
	mul.wide.s32 	%rd14, %r73, 4;
	add.s64 	%rd15, %rd2, %rd14;
	ld.global.f32 	%f75, [%rd15];
	fma.rn.f32 	%f107, %f75, %f75, %f107;
	add.s32 	%r73, %r73, 32;
	add.s32 	%r72, %r72, 1;
	setp.eq.s32 	%p9, %r72, 0;
	@%p9 bra 	$L__BB0_13;
	bra.uni 	$L__BB0_12;
$L__BB0_13:
	setp.ge.s32 	%p10, %r81, %r42;
	mov.b32 	%r52, %f107;
	shfl.sync.bfly.b32	%r53|%p11, %r52, 16, 31, -1;
	mov.b32 	%f76, %r53;
	add.f32 	%f77, %f107, %f76;
	mov.b32 	%r54, %f77;
	shfl.sync.bfly.b32	%r55|%p12, %r54, 8, 31, -1;
	mov.b32 	%f78, %r55;
	add.f32 	%f79, %f77, %f78;
	mov.b32 	%r56, %f79;
	shfl.sync.bfly.b32	%r57|%p13, %r56, 4, 31, -1;
	mov.b32 	%f80, %r57;
	add.f32 	%f81, %f79, %f80;
	mov.b32 	%r58, %f81;
	shfl.sync.bfly.b32	%r59|%p14, %r58, 2, 31, -1;
	mov.b32 	%f82, %r59;
	add.f32 	%f83, %f81, %f82;
	mov.b32 	%r60, %f83;
	shfl.sync.bfly.b32	%r61|%p15, %r60, 1, 31, -1;
	mov.b32 	%f84, %r61;
	add.f32 	%f85, %f83, %f84;
	cvt.rn.f32.s32 	%f86, %r42;
	div.rn.f32 	%f87, %f85, %f86;
	add.f32 	%f88, %f15, %f87;
	rsqrt.approx.f32 	%f14, %f88;
	@%p10 bra 	$L__BB0_20;
	mul.lo.s32 	%r27, %r42, %r1;
	not.b32 	%r62, %r81;
	add.s32 	%r28, %r42, %r62;
	and.b32  	%r63, %r28, 96;
	setp.eq.s32 	%p16, %r63, 96;
	@%p16 bra 	$L__BB0_17;
	shr.u32 	%r64, %r28, 5;
	add.s32 	%r65, %r64, 1;
	and.b32  	%r66, %r65, 3;
	add.s32 	%r78, %r81, %r27;
	neg.s32 	%r77, %r66;
	shl.b32 	%r67, %r65, 5;
	and.b32  	%r68, %r67, 96;
	add.s32 	%r81, %r81, %r68;
$L__BB0_16:
	.pragma "nounroll";
	mul.wide.s32 	%rd16, %r78, 4;
	add.s64 	%rd17, %rd1, %rd16;
	add.s64 	%rd18, %rd2, %rd16;
	ld.global.f32 	%f89, [%rd18];
	mul.f32 	%f90, %f14, %f89;
	st.global.f32 	[%rd17], %f90;
	add.s32 	%r78, %r78, 32;
	add.s32 	%r77, %r77, 1;
	setp.ne.s32 	%p17, %r77, 0;
	@%p17 bra 	$L__BB0_16;
$L__BB0_17:
	setp.lt.u32 	%p18, %r28, 96;
	@%p18 bra 	$L__BB0_20;
	add.s64 	%rd4, %rd2, 256;
	add.s32 	%r80, %r81, %r27;
	add.s64 	%rd5, %rd1, 256;
$L__BB0_19:
	mul.wide.s32 	%rd19, %r80, 4;
	add.s64 	%rd20, %rd4, %rd19;
	add.s64 	%rd21, %rd5, %rd19;
	ld.global.f32 	%f91, [%rd20+-256];
	mul.f32 	%f92, %f14, %f91;
	st.global.f32 	[%rd21+-256], %f92;
	ld.global.f32 	%f93, [%rd20+-128];
	mul.f32 	%f94, %f14, %f93;
	st.global.f32 	[%rd21+-128], %f94;
	ld.global.f32 	%f95, [%rd20];
	mul.f32 	%f96, %f14, %f95;
	st.global.f32 	[%rd21], %f96;
	ld.global.f32 	%f97, [%rd20+128];
	mul.f32 	%f98, %f14, %f97;
	st.global.f32 	[%rd21+128], %f98;
	add.s32 	%r81, %r81, 128;
	add.s32 	%r80, %r80, 128;
	setp.lt.s32 	%p19, %r81, %r42;
	@%p19 bra 	$L__BB0_19;
$L__BB0_20:
	ret;

}


// ===== COMPILED SASS (sm_100) =====

	.target	sm_100

	.elftype	@"ET_EXEC"


//--------------------- .note.nv.tkinfo           --------------------------
	.section	.note.nv.tkinfo,"",@"SHT_NOTE"
	.sectionflags	@"SHF_NOTE_NV_TKINFO"
	.tkinfo
        /*0018*/ 	.word	0x00000002
        /*0030*/ 	.string	""
        /*0030*/ 	.string	"ptxas"
        /*0030*/ 	.string	"Cuda compilation tools, release 13.0, V13.0.88"
        /*0030*/ 	.string	"Build cuda_13.0.r13.0/compiler.36424714_0"
        /*0030*/ 	.string	"-arch sm_100 -m 64 "



//--------------------- .note.nv.cuinfo           --------------------------
	.section	.note.nv.cuinfo,"",@"SHT_NOTE"
	.sectionflags	@"SHF_NOTE_NV_CUINFO"
        /*0018*/ 	.short	0x0002
        /*001a*/ 	.short	0x0064
        /*001c*/ 	.short	0x0082
	.zero		2


//--------------------- .nv.info                  --------------------------
	.section	.nv.info,"",@"SHT_CUDA_INFO"
	.align	4


	//----- nvinfo : EIATTR_REGCOUNT
	.align		4
        /*0000*/ 	.byte	0x04, 0x2f
        /*0002*/ 	.short	(.L_1 - .L_0)
	.align		4
.L_0:
        /*0004*/ 	.word	index@(_Z12rms_norm_f32PKfPfif)
        /*0008*/ 	.word	0x0000001f


	//----- nvinfo : EIATTR_FRAME_SIZE
	.align		4
.L_1:
        /*000c*/ 	.byte	0x04, 0x11
        /*000e*/ 	.short	(.L_3 - .L_2)
	.align		4
.L_2:
        /*0010*/ 	.word	index@($__internal_0_$__cuda_sm3x_div_rn_noftz_f32_slowpath)
        /*0014*/ 	.word	0x00000000


	//----- nvinfo : EIATTR_FRAME_SIZE
	.align		4
.L_3:
        /*0018*/ 	.byte	0x04, 0x11
        /*001a*/ 	.short	(.L_5 - .L_4)
	.align		4
.L_4:
        /*001c*/ 	.word	index@(_Z12rms_norm_f32PKfPfif)
        /*0020*/ 	.word	0x00000000


	//----- nvinfo : EIATTR_MIN_STACK_SIZE
	.align		4
.L_5:
        /*0024*/ 	.byte	0x04, 0x12
        /*0026*/ 	.short	(.L_7 - .L_6)
	.align		4
.L_6:
        /*0028*/ 	.word	index@(_Z12rms_norm_f32PKfPfif)
        /*002c*/ 	.word	0x00000000
.L_7:


//--------------------- .nv.compat                --------------------------
	.section	.nv.compat,"",@"SHT_CUDA_COMPAT_INFO"
	.align	4
        /*0000*/ 	.byte	0x02, 0x09, 0x00, 0x00, 0x02, 0x02, 0x01, 0x00, 0x02, 0x05, 0x05, 0x00, 0x03, 0x07, 0x01, 0x01
        /*0010*/ 	.byte	0x02, 0x03, 0x00, 0x00, 0x02, 0x06, 0x01, 0x00, 0x04, 0x0b, 0x08, 0x00, 0x01, 0x00, 0x00, 0x00
        /*0020*/ 	.byte	0x00, 0x00, 0x00, 0x00


//--------------------- .nv.info._Z12rms_norm_f32PKfPfif --------------------------
	.section	.nv.info._Z12rms_norm_f32PKfPfif,"",@"SHT_CUDA_INFO"
	.sectionflags	@""
	.align	4


	//----- nvinfo : EIATTR_CUDA_API_VERSION
	.align		4
        /*0000*/ 	.byte	0x04, 0x37
        /*0002*/ 	.short	(.L_9 - .L_8)
.L_8:
        /*0004*/ 	.word	0x00000082


	//----- nvinfo : EIATTR_KPARAM_INFO
	.align		4
.L_9:
        /*0008*/ 	.byte	0x04, 0x17
        /*000a*/ 	.short	(.L_11 - .L_10)
.L_10:
        /*000c*/ 	.word	0x00000000
        /*0010*/ 	.short	0x0003
        /*0012*/ 	.short	0x0014
        /*0014*/ 	.byte	0x00, 0xf0, 0x11, 0x00


	//----- nvinfo : EIATTR_KPARAM_INFO
	.align		4
.L_11:
        /*0018*/ 	.byte	0x04, 0x17
        /*001a*/ 	.short	(.L_13 - .L_12)
.L_12:
        /*001c*/ 	.word	0x00000000
        /*0020*/ 	.short	0x0002
        /*0022*/ 	.short	0x0010
        /*0024*/ 	.byte	0x00, 0xf0, 0x11, 0x00


	//----- nvinfo : EIATTR_KPARAM_INFO
	.align		4
.L_13:
        /*0028*/ 	.byte	0x04, 0x17
        /*002a*/ 	.short	(.L_15 - .L_14)
.L_14:
        /*002c*/ 	.word	0x00000000
        /*0030*/ 	.short	0x0001
        /*0032*/ 	.short	0x0008
        /*0034*/ 	.byte	0x00, 0xf5, 0x21, 0x00


	//----- nvinfo : EIATTR_KPARAM_INFO
	.align		4
.L_15:
        /*0038*/ 	.byte	0x04, 0x17
        /*003a*/ 	.short	(.L_17 - .L_16)
.L_16:
        /*003c*/ 	.word	0x00000000
        /*0040*/ 	.short	0x0000
        /*0042*/ 	.short	0x0000
        /*0044*/ 	.byte	0x00, 0xf5, 0x21, 0x00


	//----- nvinfo : EIATTR_SPARSE_MMA_MASK
	.align		4
.L_17:
        /*0048*/ 	.byte	0x03, 0x50
        /*004a*/ 	.short	0x0000


	//----- nvinfo : EIATTR_MAXREG_COUNT
	.align		4
        /*004c*/ 	.byte	0x03, 0x1b
        /*004e*/ 	.short	0x00ff


	//----- nvinfo : EIATTR_MERCURY_ISA_VERSION
	.align		4
        /*0050*/ 	.byte	0x03, 0x5f
        /*0052*/ 	.short	0x0101


	//----- nvinfo : EIATTR_COOP_GROUP_MASK_REGIDS
	.align		4
        /*0054*/ 	.byte	0x04, 0x29
        /*0056*/ 	.short	(.L_19 - .L_18)


	//   ....[0]....
.L_18:
        /*0058*/ 	.word	0xffffffff


	//   ....[1]....
        /*005c*/ 	.word	0xffffffff


	//   ....[2]....
        /*0060*/ 	.word	0xffffffff


	//   ....[3]....
        /*0064*/ 	.word	0xffffffff


	//   ....[4]....
        /*0068*/ 	.word	0xffffffff


	//----- nvinfo : EIATTR_COOP_GROUP_INSTR_OFFSETS
	.align		4
.L_19:
        /*006c*/ 	.byte	0x04, 0x28
        /*006e*/ 	.short	(.L_21 - .L_20)


	//   ....[0]....
.L_20:
        /*0070*/ 	.word	0x00000820


	//   ....[1]....
        /*0074*/ 	.word	0x00000870


	//   ....[2]....
        /*0078*/ 	.word	0x000008a0


	//   ....[3]....
        /*007c*/ 	.word	0x000008f0


	//   ....[4]....
        /*0080*/ 	.word	0x00000910


	//----- nvinfo : EIATTR_VRC_CTA_INIT_COUNT
	.align		4
.L_21:
        /*0084*/ 	.byte	0x02, 0x4a
	.zero		1
	.zero		1


	//----- nvinfo : EIATTR_EXIT_INSTR_OFFSETS
	.align		4
        /*0088*/ 	.byte	0x04, 0x1c
        /*008a*/ 	.short	(.L_23 - .L_22)


	//   ....[0]....
.L_22:
        /*008c*/ 	.word	0x000009f0


	//   ....[1]....
        /*0090*/ 	.word	0x00000be0


	//   ....[2]....
        /*0094*/ 	.word	0x00000db0


	//----- nvinfo : EIATTR_CRS_STACK_SIZE
	.align		4
.L_23:
        /*0098*/ 	.byte	0x04, 0x1e
        /*009a*/ 	.short	(.L_25 - .L_24)
.L_24:
        /*009c*/ 	.word	0x00000000


	//----- nvinfo : EIATTR_CBANK_PARAM_SIZE
	.align		4
.L_25:
        /*00a0*/ 	.byte	0x03, 0x19
        /*00a2*/ 	.short	0x0018


	//----- nvinfo : EIATTR_PARAM_CBANK
	.align		4
        /*00a4*/ 	.byte	0x04, 0x0a
        /*00a6*/ 	.short	(.L_27 - .L_26)
	.align		4
.L_26:
        /*00a8*/ 	.word	index@(.nv.constant0._Z12rms_norm_f32PKfPfif)
        /*00ac*/ 	.short	0x0380
        /*00ae*/ 	.short	0x0018


	//----- nvinfo : EIATTR_SW_WAR
	.align		4
.L_27:
        /*00b0*/ 	.byte	0x04, 0x36
        /*00b2*/ 	.short	(.L_29 - .L_28)
.L_28:
        /*00b4*/ 	.word	0x00000008
.L_29:


//--------------------- .nv.callgraph             --------------------------
	.section	.nv.callgraph,"",@"SHT_CUDA_CALLGRAPH"
	.align	4
	.sectionentsize	8
	.align		4
        /*0000*/ 	.word	0x00000000
	.align		4
        /*0004*/ 	.word	0xffffffff
	.align		4
        /*0008*/ 	.word	0x00000000
	.align		4
        /*000c*/ 	.word	0xfffffffe
	.align		4
        /*0010*/ 	.word	0x00000000
	.align		4
        /*0014*/ 	.word	0xfffffffd
	.align		4
        /*0018*/ 	.word	0x00000000
	.align		4
        /*001c*/ 	.word	0xfffffffc


//--------------------- .text._Z12rms_norm_f32PKfPfif --------------------------
	.section	.text._Z12rms_norm_f32PKfPfif,"ax",@progbits
	.align	128
        .global         _Z12rms_norm_f32PKfPfif
        .type           _Z12rms_norm_f32PKfPfif,@function
        .size           _Z12rms_norm_f32PKfPfif,(.L_x_28 - _Z12rms_norm_f32PKfPfif)
        .other          _Z12rms_norm_f32PKfPfif,@"STO_CUDA_ENTRY STV_DEFAULT"
_Z12rms_norm_f32PKfPfif:
.text._Z12rms_norm_f32PKfPfif:
[----:B------:R-:W-:Y:S01]  /*0000*/  LDC R1, c[0x0][0x37c] ;  /* 0x0000df00ff017b82 */ /* 0x000fe20000000800 */
[----:B------:R-:W0:Y:S01]  /*0010*/  S2R R7, SR_TID.X ;  /* 0x0000000000077919 */ /* 0x000e220000002100 */
[----:B------:R-:W0:Y:S06]  /*0020*/  LDCU UR5, c[0x0][0x390] ;  /* 0x00007200ff0577ac */ /* 0x000e2c0008000800 */
[----:B------:R-:W1:Y:S01]  /*0030*/  S2UR UR4, SR_CTAID.Y ;  /* 0x00000000000479c3 */ /* 0x000e620000002600 */
[----:B------:R-:W-:Y:S01]  /*0040*/  BSSY.RECONVERGENT B0, `(.L_x_0) ;  /* 0x000007d000007945 */ /* 0x000fe20003800200 */
[----:B------:R-:W1:Y:S01]  /*0050*/  S2R R3, SR_TID.Y ;  /* 0x0000000000037919 */ /* 0x000e620000002200 */
[----:B------:R-:W2:Y:S01]  /*0060*/  LDCU.64 UR12, c[0x0][0x358] ;  /* 0x00006b00ff0c77ac */ /* 0x000ea20008000a00 */
[----:B------:R-:W-:-:S04]  /*0070*/  HFMA2 R0, -RZ, RZ, 0, 0 ;  /* 0x00000000ff007431 */ /* 0x000fc800000001ff */
[----:B------:R-:W1:Y:S01]  /*0080*/  LDC R6, c[0x0][0x364] ;  /* 0x0000d900ff067b82 */ /* 0x000e620000000800 */
[----:B0-----:R-:W-:Y:S01]  /*0090*/  ISETP.GE.AND P0, PT, R7, UR5, PT ;  /* 0x0000000507007c0c */ /* 0x001fe2000bf06270 */
[----:B-1----:R-:W-:-:S12]  /*00a0*/  IMAD R6, R6, UR4, R3 ;  /* 0x0000000406067c24 */ /* 0x002fd8000f8e0203 */
[----:B--2---:R-:W-:Y:S05]  /*00b0*/  @P0 BRA `(.L_x_1) ;  /* 0x0000000400d40947 */ /* 0x004fea0003800000 */
[-C--:B------:R-:W-:Y:S01]  /*00c0*/  LOP3.LUT R0, RZ, R7.reuse, RZ, 0x33, !PT ;  /* 0x00000007ff007212 */ /* 0x080fe200078e33ff */
[----:B------:R-:W-:Y:S01]  /*00d0*/  BSSY.RECONVERGENT B1, `(.L_x_2) ;  /* 0x0000037000017945 */ /* 0x000fe20003800200 */
[----:B------:R-:W-:Y:S02]  /*00e0*/  MOV R9, R7 ;  /* 0x0000000700097202 */ /* 0x000fe40000000f00 */
[----:B------:R-:W-:-:S04]  /*00f0*/  IADD3 R0, PT, PT, R0, UR5, RZ ;  /* 0x0000000500007c10 */ /* 0x000fc8000fffe0ff */
[C---:B------:R-:W-:Y:S02]  /*0100*/  ISETP.GE.U32.AND P0, PT, R0.reuse, 0x1e0, PT ;  /* 0x000001e00000780c */ /* 0x040fe40003f06070 */
[----:B------:R-:W-:Y:S01]  /*0110*/  LEA.HI R8, R0, 0x1, RZ, 0x1b ;  /* 0x0000000100087811 */ /* 0x000fe200078fd8ff */
[----:B------:R-:W-:-:S03]  /*0120*/  IMAD.MOV.U32 R0, RZ, RZ, RZ ;  /* 0x000000ffff007224 */ /* 0x000fc600078e00ff */
[----:B------:R-:W-:-:S04]  /*0130*/  LOP3.LUT R26, R8, 0xf, RZ, 0xc0, !PT ;  /* 0x0000000f081a7812 */ /* 0x000fc800078ec0ff */
[----:B------:R-:W-:-:S03]  /*0140*/  ISETP.NE.AND P1, PT, R26, RZ, PT ;  /* 0x000000ff1a00720c */ /* 0x000fc60003f25270 */
[----:B------:R-:W-:Y:S10]  /*0150*/  @!P0 BRA `(.L_x_3) ;  /* 0x0000000000b88947 */ /* 0x000ff40003800000 */
[----:B------:R-:W0:Y:S01]  /*0160*/  LDC.64 R2, c[0x0][0x380] ;  /* 0x0000e000ff027b82 */ /* 0x000e220000000a00 */
[----:B------:R-:W-:Y:S01]  /*0170*/  LOP3.LUT R10, R8, 0xffffff0, RZ, 0xc0, !PT ;  /* 0x0ffffff0080a7812 */ /* 0x000fe200078ec0ff */
[--C-:B------:R-:W-:Y:S01]  /*0180*/  IMAD R11, R6, UR5, R7.reuse ;  /* 0x00000005060b7c24 */ /* 0x100fe2000f8e0207 */
[----:B------:R-:W-:Y:S01]  /*0190*/  MOV R0, RZ ;  /* 0x000000ff00007202 */ /* 0x000fe20000000f00 */
[----:B------:R-:W-:Y:S01]  /*01a0*/  IMAD.MOV.U32 R9, RZ, RZ, R7 ;  /* 0x000000ffff097224 */ /* 0x000fe200078e0007 */
[----:B------:R-:W-:Y:S02]  /*01b0*/  IADD3 R10, PT, PT, -R10, RZ, RZ ;  /* 0x000000ff0a0a7210 */ /* 0x000fe40007ffe1ff */
[----:B0-----:R-:W-:-:S05]  /*01c0*/  IADD3 R2, P0, PT, R2, 0x400, RZ ;  /* 0x0000040002027810 */ /* 0x001fca0007f1e0ff */
[----:B------:R-:W-:-:S08]  /*01d0*/  IMAD.X R3, RZ, RZ, R3, P0 ;  /* 0x000000ffff037224 */ /* 0x000fd000000e0603 */
.L_x_4:
[----:B------:R-:W-:-:S05]  /*01e0*/  IMAD.WIDE R4, R11, 0x4, R2 ;  /* 0x000000040b047825 */ /* 0x000fca00078e0202 */
[----:B------:R-:W2:Y:S04]  /*01f0*/  LDG.E R25, desc[UR12][R4.64+-0x400] ;  /* 0xfffc000c04197981 */ /* 0x000ea8000c1e1900 */
[----:B------:R-:W3:Y:S04]  /*0200*/  LDG.E R28, desc[UR12][R4.64+-0x380] ;  /* 0xfffc800c041c7981 */ /* 0x000ee8000c1e1900 */
[----:B------:R-:W4:Y:S04]  /*0210*/  LDG.E R23, desc[UR12][R4.64+-0x300] ;  /* 0xfffd000c04177981 */ /* 0x000f28000c1e1900 */
[----:B------:R-:W5:Y:S04]  /*0220*/  LDG.E R22, desc[UR12][R4.64+-0x280] ;  /* 0xfffd800c04167981 */ /* 0x000f68000c1e1900 */
        /* <DEDUP_REMOVED lines=10> */
[----:B------:R-:W5:Y:S01]  /*02d0*/  LDG.E R24, desc[UR12][R4.64+0x380] ;  /* 0x0003800c04187981 */ /* 0x000f62000c1e1900 */
[----:B--2---:R-:W-:-:S03]  /*02e0*/  FFMA R25, R25, R25, R0 ;  /* 0x0000001919197223 */ /* 0x004fc60000000000 */
[----:B------:R-:W2:Y:S01]  /*02f0*/  LDG.E R0, desc[UR12][R4.64+0x300] ;  /* 0x0003000c04007981 */ /* 0x000ea2000c1e1900 */
[----:B---3--:R-:W-:-:S04]  /*0300*/  FFMA R28, R28, R28, R25 ;  /* 0x0000001c1c1c7223 */ /* 0x008fc80000000019 */
[----:B----4-:R-:W-:-:S04]  /*0310*/  FFMA R23, R23, R23, R28 ;  /* 0x0000001717177223 */ /* 0x010fc8000000001c */
[----:B-----5:R-:W-:-:S04]  /*0320*/  FFMA R22, R22, R22, R23 ;  /* 0x0000001616167223 */ /* 0x020fc80000000017 */
[----:B------:R-:W-:-:S04]  /*0330*/  FFMA R21, R21, R21, R22 ;  /* 0x0000001515157223 */ /* 0x000fc80000000016 */
[----:B------:R-:W-:-:S04]  /*0340*/  FFMA R20, R20, R20, R21 ;  /* 0x0000001414147223 */ /* 0x000fc80000000015 */
[----:B------:R-:W-:-:S04]  /*0350*/  FFMA R19, R19, R19, R20 ;  /* 0x0000001313137223 */ /* 0x000fc80000000014 */
[----:B------:R-:W-:-:S04]  /*0360*/  FFMA R18, R18, R18, R19 ;  /* 0x0000001212127223 */ /* 0x000fc80000000013 */
[----:B------:R-:W-:-:S04]  /*0370*/  FFMA R17, R17, R17, R18 ;  /* 0x0000001111117223 */ /* 0x000fc80000000012 */
[----:B------:R-:W-:Y:S01]  /*0380*/  FFMA R16, R16, R16, R17 ;  /* 0x0000001010107223 */ /* 0x000fe20000000011 */
[----:B------:R-:W-:-:S03]  /*0390*/  VIADD R10, R10, 0x10 ;  /* 0x000000100a0a7836 */ /* 0x000fc60000000000 */
[----:B------:R-:W-:Y:S02]  /*03a0*/  FFMA R15, R15, R15, R16 ;  /* 0x0000000f0f0f7223 */ /* 0x000fe40000000010 */
[----:B------:R-:W-:Y:S02]  /*03b0*/  ISETP.NE.AND P0, PT, R10, RZ, PT ;  /* 0x000000ff0a00720c */ /* 0x000fe40003f05270 */
[----:B------:R-:W-:-:S04]  /*03c0*/  FFMA R14, R14, R14, R15 ;  /* 0x0000000e0e0e7223 */ /* 0x000fc8000000000f */
[----:B------:R-:W-:-:S04]  /*03d0*/  FFMA R13, R13, R13, R14 ;  /* 0x0000000d0d0d7223 */ /* 0x000fc8000000000e */
[----:B------:R-:W-:Y:S01]  /*03e0*/  FFMA R13, R12, R12, R13 ;  /* 0x0000000c0c0d7223 */ /* 0x000fe2000000000d */
[----:B------:R-:W-:Y:S01]  /*03f0*/  IADD3 R9, PT, PT, R9, 0x200, RZ ;  /* 0x0000020009097810 */ /* 0x000fe20007ffe0ff */
[----:B------:R-:W-:Y:S02]  /*0400*/  VIADD R11, R11, 0x200 ;  /* 0x000002000b0b7836 */ /* 0x000fe40000000000 */
[----:B--2---:R-:W-:-:S04]  /*0410*/  FFMA R13, R0, R0, R13 ;  /* 0x00000000000d7223 */ /* 0x004fc8000000000d */
[----:B------:R-:W-:Y:S01]  /*0420*/  FFMA R0, R24, R24, R13 ;  /* 0x0000001818007223 */ /* 0x000fe2000000000d */
[----:B------:R-:W-:Y:S06]  /*0430*/  @P0 BRA `(.L_x_4) ;  /* 0xfffffffc00680947 */ /* 0x000fec000383ffff */
.L_x_3:
[----:B------:R-:W-:Y:S05]  /*0440*/  BSYNC.RECONVERGENT B1 ;  /* 0x0000000000017941 */ /* 0x000fea0003800200 */
.L_x_2:
[----:B------:R-:W-:Y:S05]  /*0450*/  @!P1 BRA `(.L_x_1) ;  /* 0x0000000000ec9947 */ /* 0x000fea0003800000 */
[----:B------:R-:W-:Y:S01]  /*0460*/  ISETP.GE.U32.AND P0, PT, R26, 0x8, PT ;  /* 0x000000081a00780c */ /* 0x000fe20003f06070 */
[----:B------:R-:W-:Y:S01]  /*0470*/  BSSY.RECONVERGENT B1, `(.L_x_5) ;  /* 0x0000019000017945 */ /* 0x000fe20003800200 */
[----:B------:R-:W-:-:S04]  /*0480*/  LOP3.LUT R4, R8, 0x7, RZ, 0xc0, !PT ;  /* 0x0000000708047812 */ /* 0x000fc800078ec0ff */
[----:B------:R-:W-:-:S07]  /*0490*/  ISETP.NE.AND P1, PT, R4, RZ, PT ;  /* 0x000000ff0400720c */ /* 0x000fce0003f25270 */
[----:B------:R-:W-:Y:S06]  /*04a0*/  @!P0 BRA `(.L_x_6) ;  /* 0x0000000000548947 */ /* 0x000fec0003800000 */
[----:B------:R-:W0:Y:S01]  /*04b0*/  LDC.64 R2, c[0x0][0x380] ;  /* 0x0000e000ff027b82 */ /* 0x000e220000000a00 */
[----:B------:R-:W1:Y:S02]  /*04c0*/  LDCU UR4, c[0x0][0x390] ;  /* 0x00007200ff0477ac */ /* 0x000e640008000800 */
[----:B-1----:R-:W-:-:S04]  /*04d0*/  IMAD R5, R6, UR4, R9 ;  /* 0x0000000406057c24 */ /* 0x002fc8000f8e0209 */
[----:B0-----:R-:W-:-:S05]  /*04e0*/  IMAD.WIDE R2, R5, 0x4, R2 ;  /* 0x0000000405027825 */ /* 0x001fca00078e0202 */
[----:B------:R-:W2:Y:S04]  /*04f0*/  LDG.E R5, desc[UR12][R2.64] ;  /* 0x0000000c02057981 */ /* 0x000ea8000c1e1900 */
[----:B------:R-:W3:Y:S04]  /*0500*/  LDG.E R11, desc[UR12][R2.64+0x80] ;  /* 0x0000800c020b7981 */ /* 0x000ee8000c1e1900 */
[----:B------:R-:W4:Y:S04]  /*0510*/  LDG.E R13, desc[UR12][R2.64+0x100] ;  /* 0x0001000c020d7981 */ /* 0x000f28000c1e1900 */
[----:B------:R-:W5:Y:S04]  /*0520*/  LDG.E R15, desc[UR12][R2.64+0x180] ;  /* 0x0001800c020f7981 */ /* 0x000f68000c1e1900 */
[----:B------:R-:W5:Y:S04]  /*0530*/  LDG.E R17, desc[UR12][R2.64+0x200] ;  /* 0x0002000c02117981 */ /* 0x000f68000c1e1900 */
[----:B------:R-:W5:Y:S04]  /*0540*/  LDG.E R19, desc[UR12][R2.64+0x280] ;  /* 0x0002800c02137981 */ /* 0x000f68000c1e1900 */
[----:B------:R-:W5:Y:S04]  /*0550*/  LDG.E R21, desc[UR12][R2.64+0x300] ;  /* 0x0003000c02157981 */ /* 0x000f68000c1e1900 */
[----:B------:R-:W5:Y:S01]  /*0560*/  LDG.E R23, desc[UR12][R2.64+0x380] ;  /* 0x0003800c02177981 */ /* 0x000f62000c1e1900 */
[----:B------:R-:W-:Y:S01]  /*0570*/  IADD3 R9, PT, PT, R9, 0x100, RZ ;  /* 0x0000010009097810 */ /* 0x000fe20007ffe0ff */
[----:B--2---:R-:W-:-:S04]  /*0580*/  FFMA R0, R5, R5, R0 ;  /* 0x0000000505007223 */ /* 0x004fc80000000000 */
[----:B---3--:R-:W-:-:S04]  /*0590*/  FFMA R0, R11, R11, R0 ;  /* 0x0000000b0b007223 */ /* 0x008fc80000000000 */
[----:B----4-:R-:W-:-:S04]  /*05a0*/  FFMA R0, R13, R13, R0 ;  /* 0x0000000d0d007223 */ /* 0x010fc80000000000 */
[----:B-----5:R-:W-:-:S04]  /*05b0*/  FFMA R0, R15, R15, R0 ;  /* 0x0000000f0f007223 */ /* 0x020fc80000000000 */
[----:B------:R-:W-:-:S04]  /*05c0*/  FFMA R0, R17, R17, R0 ;  /* 0x0000001111007223 */ /* 0x000fc80000000000 */
[----:B------:R-:W-:-:S04]  /*05d0*/  FFMA R0, R19, R19, R0 ;  /* 0x0000001313007223 */ /* 0x000fc80000000000 */
[----:B------:R-:W-:-:S04]  /*05e0*/  FFMA R0, R21, R21, R0 ;  /* 0x0000001515007223 */ /* 0x000fc80000000000 */
[----:B------:R-:W-:-:S07]  /*05f0*/  FFMA R0, R23, R23, R0 ;  /* 0x0000001717007223 */ /* 0x000fce0000000000 */
.L_x_6:
[----:B------:R-:W-:Y:S05]  /*0600*/  BSYNC.RECONVERGENT B1 ;  /* 0x0000000000017941 */ /* 0x000fea0003800200 */
.L_x_5:
        /* <DEDUP_REMOVED lines=13> */
[----:B------:R-:W5:Y:S01]  /*06e0*/  LDG.E R15, desc[UR12][R2.64+0x180] ;  /* 0x0001800c020f7981 */ /* 0x000f62000c1e1900 */
[----:B------:R-:W-:-:S02]  /*06f0*/  VIADD R9, R9, 0x80 ;  /* 0x0000008009097836 */ /* 0x000fc40000000000 */
[----:B--2---:R-:W-:-:S04]  /*0700*/  FFMA R0, R5, R5, R0 ;  /* 0x0000000505007223 */ /* 0x004fc80000000000 */
[----:B---3--:R-:W-:-:S04]  /*0710*/  FFMA R0, R11, R11, R0 ;  /* 0x0000000b0b007223 */ /* 0x008fc80000000000 */
[----:B----4-:R-:W-:-:S04]  /*0720*/  FFMA R0, R13, R13, R0 ;  /* 0x0000000d0d007223 */ /* 0x010fc80000000000 */
[----:B-----5:R-:W-:-:S07]  /*0730*/  FFMA R0, R15, R15, R0 ;  /* 0x0000000f0f007223 */ /* 0x020fce0000000000 */
.L_x_8:
[----:B------:R-:W-:Y:S05]  /*0740*/  BSYNC.RECONVERGENT B1 ;  /* 0x0000000000017941 */ /* 0x000fea0003800200 */
.L_x_7:
[----:B------:R-:W-:Y:S05]  /*0750*/  @!P1 BRA `(.L_x_1) ;  /* 0x00000000002c9947 */ /* 0x000fea0003800000 */
[----:B------:R-:W0:Y:S01]  /*0760*/  LDC.64 R4, c[0x0][0x380] ;  /* 0x0000e000ff047b82 */ /* 0x000e220000000a00 */
[----:B------:R-:W1:Y:S01]  /*0770*/  LDCU UR4, c[0x0][0x390] ;  /* 0x00007200ff0477ac */ /* 0x000e620008000800 */
[----:B------:R-:W-:Y:S01]  /*0780*/  IADD3 R8, PT, PT, -R8, RZ, RZ ;  /* 0x000000ff08087210 */ /* 0x000fe20007ffe1ff */
[----:B-1----:R-:W-:-:S07]  /*0790*/  IMAD R9, R6, UR4, R9 ;  /* 0x0000000406097c24 */ /* 0x002fce000f8e0209 */
.L_x_9:
[----:B0-----:R-:W-:-:S06]  /*07a0*/  IMAD.WIDE R2, R9, 0x4, R4 ;  /* 0x0000000409027825 */ /* 0x001fcc00078e0204 */
[----:B------:R-:W2:Y:S01]  /*07b0*/  LDG.E R3, desc[UR12][R2.64] ;  /* 0x0000000c02037981 */ /* 0x000ea2000c1e1900 */
[----:B------:R-:W-:Y:S01]  /*07c0*/  VIADD R8, R8, 0x1 ;  /* 0x0000000108087836 */ /* 0x000fe20000000000 */
[----:B------:R-:W-:-:S04]  /*07d0*/  IADD3 R9, PT, PT, R9, 0x20, RZ ;  /* 0x0000002009097810 */ /* 0x000fc80007ffe0ff */
[----:B------:R-:W-:Y:S01]  /*07e0*/  ISETP.NE.AND P0, PT, R8, RZ, PT ;  /* 0x000000ff0800720c */ /* 0x000fe20003f05270 */
[----:B--2---:R-:W-:-:S12]  /*07f0*/  FFMA R0, R3, R3, R0 ;  /* 0x0000000303007223 */ /* 0x004fd80000000000 */
[----:B------:R-:W-:Y:S05]  /*0800*/  @P0 BRA `(.L_x_9) ;  /* 0xfffffffc00e40947 */ /* 0x000fea000383ffff */
.L_x_1:
[----:B------:R-:W-:Y:S05]  /*0810*/  BSYNC.RECONVERGENT B0 ;  /* 0x0000000000007941 */ /* 0x000fea0003800200 */
.L_x_0:
[----:B------:R-:W0:Y:S01]  /*0820*/  SHFL.BFLY PT, R3, R0, 0x10, 0x1f ;  /* 0x0e001f0000037f89 */ /* 0x000e2200000e0000 */
[----:B------:R-:W1:Y:S01]  /*0830*/  LDCU UR4, c[0x0][0x390] ;  /* 0x00007200ff0477ac */ /* 0x000e620008000800 */
[----:B------:R-:W-:Y:S01]  /*0840*/  BSSY.RECONVERGENT B0, `(.L_x_10) ;  /* 0x0000017000007945 */ /* 0x000fe20003800200 */
[----:B-1----:R-:W-:Y:S01]  /*0850*/  ISETP.GE.AND P2, PT, R7, UR4, PT ;  /* 0x0000000407007c0c */ /* 0x002fe2000bf46270 */
[----:B0-----:R-:W-:-:S05]  /*0860*/  FADD R3, R3, R0 ;  /* 0x0000000003037221 */ /* 0x001fca0000000000 */
[----:B------:R-:W0:Y:S02]  /*0870*/  SHFL.BFLY PT, R2, R3, 0x8, 0x1f ;  /* 0x0d001f0003027f89 */ /* 0x000e2400000e0000 */
[----:B0-----:R-:W-:Y:S01]  /*0880*/  FADD R2, R3, R2 ;  /* 0x0000000203027221 */ /* 0x001fe20000000000 */
[----:B------:R-:W-:-:S04]  /*0890*/  I2FP.F32.S32 R3, UR4 ;  /* 0x0000000400037c45 */ /* 0x000fc80008201400 */
[----:B------:R-:W0:Y:S01]  /*08a0*/  SHFL.BFLY PT, R5, R2, 0x4, 0x1f ;  /* 0x0c801f0002057f89 */ /* 0x000e2200000e0000 */
[----:B------:R-:W1:Y:S02]  /*08b0*/  MUFU.RCP R8, R3 ;  /* 0x0000000300087308 */ /* 0x000e640000001000 */
[----:B-1----:R-:W-:-:S04]  /*08c0*/  FFMA R11, -R3, R8, 1 ;  /* 0x3f800000030b7423 */ /* 0x002fc80000000108 */
[----:B------:R-:W-:Y:S01]  /*08d0*/  FFMA R11, R8, R11, R8 ;  /* 0x0000000b080b7223 */ /* 0x000fe20000000008 */
[----:B0-----:R-:W-:-:S05]  /*08e0*/  FADD R5, R2, R5 ;  /* 0x0000000502057221 */ /* 0x001fca0000000000 */
[----:B------:R-:W0:Y:S02]  /*08f0*/  SHFL.BFLY PT, R4, R5, 0x2, 0x1f ;  /* 0x0c401f0005047f89 */ /* 0x000e2400000e0000 */
[----:B0-----:R-:W-:-:S05]  /*0900*/  FADD R4, R5, R4 ;  /* 0x0000000405047221 */ /* 0x001fca0000000000 */
[----:B------:R-:W0:Y:S02]  /*0910*/  SHFL.BFLY PT, R9, R4, 0x1, 0x1f ;  /* 0x0c201f0004097f89 */ /* 0x000e2400000e0000 */
[----:B0-----:R-:W-:-:S04]  /*0920*/  FADD R0, R4, R9 ;  /* 0x0000000904007221 */ /* 0x001fc80000000000 */
[----:B------:R-:W0:Y:S01]  /*0930*/  FCHK P0, R0, R3 ;  /* 0x0000000300007302 */ /* 0x000e220000000000 */
[----:B------:R-:W-:-:S04]  /*0940*/  FFMA R2, R0, R11, RZ ;  /* 0x0000000b00027223 */ /* 0x000fc800000000ff */
[----:B------:R-:W-:-:S04]  /*0950*/  FFMA R5, -R3, R2, R0 ;  /* 0x0000000203057223 */ /* 0x000fc80000000100 */
[----:B------:R-:W-:Y:S01]  /*0960*/  FFMA R2, R11, R5, R2 ;  /* 0x000000050b027223 */ /* 0x000fe20000000002 */
[----:B0-----:R-:W-:Y:S06]  /*0970*/  @!P0 BRA `(.L_x_11) ;  /* 0x00000000000c8947 */ /* 0x001fec0003800000 */
[----:B------:R-:W-:-:S07]  /*0980*/  MOV R2, 0x9a0 ;  /* 0x000009a000027802 */ /* 0x000fce0000000f00 */
[----:B------:R-:W-:Y:S05]  /*0990*/  CALL.REL.NOINC `($__internal_0_$__cuda_sm3x_div_rn_noftz_f32_slowpath) ;  /* 0x0000000400087944 */ /* 0x000fea0003c00000 */
[----:B------:R-:W-:-:S07]  /*09a0*/  IMAD.MOV.U32 R2, RZ, RZ, R0 ;  /* 0x000000ffff027224 */ /* 0x000fce00078e0000 */
.L_x_11:
[----:B------:R-:W-:Y:S05]  /*09b0*/  BSYNC.RECONVERGENT B0 ;  /* 0x0000000000007941 */ /* 0x000fea0003800200 */
.L_x_10:
[----:B------:R-:W0:Y:S02]  /*09c0*/  LDCU UR4, c[0x0][0x394] ;  /* 0x00007280ff0477ac */ /* 0x000e240008000800 */
[----:B0-----:R-:W-:-:S05]  /*09d0*/  FADD R2, R2, UR4 ;  /* 0x0000000402027e21 */ /* 0x001fca0008000000 */
[----:B------:R-:W-:Y:S01]  /*09e0*/  FSETP.GEU.AND P0, PT, |R2|, 1.175494350822287508e-38, PT ;  /* 0x008000000200780b */ /* 0x000fe20003f0e200 */
[----:B------:R-:W-:-:S12]  /*09f0*/  @P2 EXIT ;  /* 0x000000000000294d */ /* 0x000fd80003800000 */
[----:B------:R-:W0:Y:S01]  /*0a00*/  LDCU UR14, c[0x0][0x390] ;  /* 0x00007200ff0e77ac */ /* 0x000e220008000800 */
[----:B------:R-:W-:Y:S01]  /*0a10*/  LOP3.LUT R3, RZ, R7, RZ, 0x33, !PT ;  /* 0x00000007ff037212 */ /* 0x000fe200078e33ff */
[----:B------:R-:W-:Y:S01]  /*0a20*/  @!P0 FMUL R2, R2, 16777216 ;  /* 0x4b80000002028820 */ /* 0x000fe20000400000 */
[----:B------:R-:W-:Y:S03]  /*0a30*/  BSSY.RECONVERGENT B0, `(.L_x_12) ;  /* 0x000001a000007945 */ /* 0x000fe60003800200 */
[----:B------:R-:W1:Y:S01]  /*0a40*/  MUFU.RSQ R0, R2 ;  /* 0x0000000200007308 */ /* 0x000e620000001400 */
[----:B0-----:R-:W-:-:S04]  /*0a50*/  IADD3 R8, PT, PT, R3, UR14, RZ ;  /* 0x0000000e03087c10 */ /* 0x001fc8000fffe0ff */
[----:B------:R-:W-:Y:S01]  /*0a60*/  LOP3.LUT R3, R8, 0x60, RZ, 0xc0, !PT ;  /* 0x0000006008037812 */ /* 0x000fe200078ec0ff */
[----:B-1----:R-:W-:Y:S01]  /*0a70*/  @!P0 FMUL R0, R0, 4096 ;  /* 0x4580000000008820 */ /* 0x002fe20000400000 */
[----:B------:R-:W-:Y:S02]  /*0a80*/  ISETP.GE.U32.AND P2, PT, R8, 0x60, PT ;  /* 0x000000600800780c */ /* 0x000fe40003f46070 */
[----:B------:R-:W-:-:S13]  /*0a90*/  ISETP.NE.AND P1, PT, R3, 0x60, PT ;  /* 0x000000600300780c */ /* 0x000fda0003f25270 */
[----:B------:R-:W-:Y:S05]  /*0aa0*/  @!P1 BRA `(.L_x_13) ;  /* 0x0000000000489947 */ /* 0x000fea0003800000 */
[----:B------:R-:W0:Y:S01]  /*0ab0*/  LDC.64 R2, c[0x0][0x380] ;  /* 0x0000e000ff027b82 */ /* 0x000e220000000a00 */
[----:B------:R-:W-:Y:S01]  /*0ac0*/  LEA.HI R8, R8, 0x1, RZ, 0x1b ;  /* 0x0000000108087811 */ /* 0x000fe200078fd8ff */
[----:B------:R-:W-:-:S04]  /*0ad0*/  IMAD R13, R6, UR14, R7 ;  /* 0x0000000e060d7c24 */ /* 0x000fc8000f8e0207 */
[C---:B------:R-:W-:Y:S01]  /*0ae0*/  IMAD.SHL.U32 R9, R8.reuse, 0x20, RZ ;  /* 0x0000002008097824 */ /* 0x040fe200078e00ff */
[----:B------:R-:W-:Y:S01]  /*0af0*/  LOP3.LUT R8, R8, 0x3, RZ, 0xc0, !PT ;  /* 0x0000000308087812 */ /* 0x000fe200078ec0ff */
[----:B------:R-:W1:Y:S03]  /*0b00*/  LDC.64 R4, c[0x0][0x388] ;  /* 0x0000e200ff047b82 */ /* 0x000e660000000a00 */
[----:B------:R-:W-:Y:S01]  /*0b10*/  LOP3.LUT R10, R9, 0x60, RZ, 0xc0, !PT ;  /* 0x00000060090a7812 */ /* 0x000fe200078ec0ff */
[----:B------:R-:W-:-:S03]  /*0b20*/  IMAD.MOV R12, RZ, RZ, -R8 ;  /* 0x000000ffff0c7224 */ /* 0x000fc600078e0a08 */
[----:B------:R-:W-:-:S07]  /*0b30*/  IADD3 R7, PT, PT, R7, R10, RZ ;  /* 0x0000000a07077210 */ /* 0x000fce0007ffe0ff */
.L_x_14:
[----:B0-----:R-:W-:-:S06]  /*0b40*/  IMAD.WIDE R10, R13, 0x4, R2 ;  /* 0x000000040d0a7825 */ /* 0x001fcc00078e0202 */
[----:B--2---:R-:W2:Y:S01]  /*0b50*/  LDG.E R11, desc[UR12][R10.64] ;  /* 0x0000000c0a0b7981 */ /* 0x004ea2000c1e1900 */
[----:B-1----:R-:W-:Y:S01]  /*0b60*/  IMAD.WIDE R8, R13, 0x4, R4 ;  /* 0x000000040d087825 */ /* 0x002fe200078e0204 */
[----:B------:R-:W-:-:S03]  /*0b70*/  IADD3 R12, PT, PT, R12, 0x1, RZ ;  /* 0x000000010c0c7810 */ /* 0x000fc60007ffe0ff */
[----:B------:R-:W-:Y:S01]  /*0b80*/  VIADD R13, R13, 0x20 ;  /* 0x000000200d0d7836 */ /* 0x000fe20000000000 */
[----:B------:R-:W-:Y:S01]  /*0b90*/  ISETP.NE.AND P0, PT, R12, RZ, PT ;  /* 0x000000ff0c00720c */ /* 0x000fe20003f05270 */
[----:B--2---:R-:W-:-:S05]  /*0ba0*/  FMUL R15, R0, R11 ;  /* 0x0000000b000f7220 */ /* 0x004fca0000400000 */
[----:B------:R2:W-:Y:S07]  /*0bb0*/  STG.E desc[UR12][R8.64], R15 ;  /* 0x0000000f08007986 */ /* 0x0005ee000c10190c */
[----:B------:R-:W-:Y:S05]  /*0bc0*/  @P0 BRA `(.L_x_14) ;  /* 0xfffffffc00dc0947 */ /* 0x000fea000383ffff */
.L_x_13:
[----:B------:R-:W-:Y:S05]  /*0bd0*/  BSYNC.RECONVERGENT B0 ;  /* 0x0000000000007941 */ /* 0x000fea0003800200 */
.L_x_12:
[----:B------:R-:W-:Y:S05]  /*0be0*/  @!P2 EXIT ;  /* 0x000000000000a94d */ /* 0x000fea0003800000 */
[----:B------:R-:W0:Y:S01]  /*0bf0*/  LDCU.128 UR8, c[0x0][0x380] ;  /* 0x00007000ff0877ac */ /* 0x000e220008000c00 */
[----:B--2---:R-:W-:Y:S01]  /*0c00*/  IMAD R9, R6, UR14, R7 ;  /* 0x0000000e06097c24 */ /* 0x004fe2000f8e0207 */
[----:B0-----:R-:W-:Y:S02]  /*0c10*/  UIADD3 UR6, UP0, UPT, UR8, 0x100, URZ ;  /* 0x0000010008067890 */ /* 0x001fe4000ff1e0ff */
[----:B------:R-:W-:Y:S02]  /*0c20*/  UIADD3 UR4, UP1, UPT, UR10, 0x100, URZ ;  /* 0x000001000a047890 */ /* 0x000fe4000ff3e0ff */
[----:B------:R-:W-:Y:S02]  /*0c30*/  UIADD3.X UR7, UPT, UPT, URZ, UR9, URZ, UP0, !UPT ;  /* 0x00000009ff077290 */ /* 0x000fe400087fe4ff */
[----:B------:R-:W-:-:S12]  /*0c40*/  UIADD3.X UR5, UPT, UPT, URZ, UR11, URZ, UP1, !UPT ;  /* 0x0000000bff057290 */ /* 0x000fd80008ffe4ff */
.L_x_15:
[----:B------:R-:W-:Y:S01]  /*0c50*/  MOV R2, UR6 ;  /* 0x0000000600027c02 */ /* 0x000fe20008000f00 */
[----:B------:R-:W-:-:S04]  /*0c60*/  IMAD.U32 R3, RZ, RZ, UR7 ;  /* 0x00000007ff037e24 */ /* 0x000fc8000f8e00ff */
[----:B------:R-:W-:-:S05]  /*0c70*/  IMAD.WIDE R2, R9, 0x4, R2 ;  /* 0x0000000409027825 */ /* 0x000fca00078e0202 */
[----:B0-----:R-:W2:Y:S01]  /*0c80*/  LDG.E R11, desc[UR12][R2.64+-0x100] ;  /* 0xffff000c020b7981 */ /* 0x001ea2000c1e1900 */
[----:B------:R-:W-:Y:S01]  /*0c90*/  MOV R4, UR4 ;  /* 0x0000000400047c02 */ /* 0x000fe20008000f00 */
[----:B------:R-:W-:-:S04]  /*0ca0*/  IMAD.U32 R5, RZ, RZ, UR5 ;  /* 0x00000005ff057e24 */ /* 0x000fc8000f8e00ff */
[----:B------:R-:W-:-:S04]  /*0cb0*/  IMAD.WIDE R4, R9, 0x4, R4 ;  /* 0x0000000409047825 */ /* 0x000fc800078e0204 */
[----:B--2---:R-:W-:-:S05]  /*0cc0*/  FMUL R11, R0, R11 ;  /* 0x0000000b000b7220 */ /* 0x004fca0000400000 */
[----:B------:R0:W-:Y:S04]  /*0cd0*/  STG.E desc[UR12][R4.64+-0x100], R11 ;  /* 0xffff000b04007986 */ /* 0x0001e8000c10190c */
[----:B------:R-:W2:Y:S02]  /*0ce0*/  LDG.E R13, desc[UR12][R2.64+-0x80] ;  /* 0xffff800c020d7981 */ /* 0x000ea4000c1e1900 */
[----:B--2---:R-:W-:-:S05]  /*0cf0*/  FMUL R13, R0, R13 ;  /* 0x0000000d000d7220 */ /* 0x004fca0000400000 */
[----:B------:R0:W-:Y:S04]  /*0d00*/  STG.E desc[UR12][R4.64+-0x80], R13 ;  /* 0xffff800d04007986 */ /* 0x0001e8000c10190c */
[----:B------:R-:W2:Y:S02]  /*0d10*/  LDG.E R15, desc[UR12][R2.64] ;  /* 0x0000000c020f7981 */ /* 0x000ea4000c1e1900 */
[----:B--2---:R-:W-:-:S05]  /*0d20*/  FMUL R15, R0, R15 ;  /* 0x0000000f000f7220 */ /* 0x004fca0000400000 */
[----:B------:R0:W-:Y:S04]  /*0d30*/  STG.E desc[UR12][R4.64], R15 ;  /* 0x0000000f04007986 */ /* 0x0001e8000c10190c */
[----:B------:R-:W2:Y:S01]  /*0d40*/  LDG.E R17, desc[UR12][R2.64+0x80] ;  /* 0x0000800c02117981 */ /* 0x000ea2000c1e1900 */
[----:B------:R-:W-:Y:S01]  /*0d50*/  IADD3 R7, PT, PT, R7, 0x80, RZ ;  /* 0x0000008007077810 */ /* 0x000fe20007ffe0ff */
[----:B------:R-:W-:-:S03]  /*0d60*/  VIADD R9, R9, 0x80 ;  /* 0x0000008009097836 */ /* 0x000fc60000000000 */
[----:B------:R-:W-:Y:S01]  /*0d70*/  ISETP.GE.AND P0, PT, R7, UR14, PT ;  /* 0x0000000e07007c0c */ /* 0x000fe2000bf06270 */
[----:B--2---:R-:W-:-:S05]  /*0d80*/  FMUL R17, R0, R17 ;  /* 0x0000001100117220 */ /* 0x004fca0000400000 */
[----:B------:R0:W-:Y:S07]  /*0d90*/  STG.E desc[UR12][R4.64+0x80], R17 ;  /* 0x0000801104007986 */ /* 0x0001ee000c10190c */
[----:B------:R-:W-:Y:S05]  /*0da0*/  @!P0 BRA `(.L_x_15) ;  /* 0xfffffffc00a88947 */ /* 0x000fea000383ffff */
[----:B------:R-:W-:Y:S05]  /*0db0*/  EXIT ;  /* 0x000000000000794d */ /* 0x000fea0003800000 */
        .weak           $__internal_0_$__cuda_sm3x_div_rn_noftz_f32_slowpath
        .type           $__internal_0_$__cuda_sm3x_div_rn_noftz_f32_slowpath,@function
        .size           $__internal_0_$__cuda_sm3x_div_rn_noftz_f32_slowpath,(.L_x_28 - $__internal_0_$__cuda_sm3x_div_rn_noftz_f32_slowpath)
$__internal_0_$__cuda_sm3x_div_rn_noftz_f32_slowpath:
[--C-:B------:R-:W-:Y:S01]  /*0dc0*/  SHF.R.U32.HI R5, RZ, 0x17, R3.reuse ;  /* 0x00000017ff057819 */ /* 0x100fe20000011603 */
[----:B------:R-:W-:Y:S01]  /*0dd0*/  BSSY.RECONVERGENT B1, `(.L_x_16) ;  /* 0x0000064000017945 */ /* 0x000fe20003800200 */
[----:B------:R-:W-:Y:S01]  /*0de0*/  SHF.R.U32.HI R4, RZ, 0x17, R0 ;  /* 0x00000017ff047819 */ /* 0x000fe20000011600 */
[----:B------:R-:W-:Y:S01]  /*0df0*/  IMAD.MOV.U32 R9, RZ, RZ, R3 ;  /* 0x000000ffff097224 */ /* 0x000fe200078e0003 */
[----:B------:R-:W-:Y:S02]  /*0e00*/  LOP3.LUT R5, R5, 0xff, RZ, 0xc0, !PT ;  /* 0x000000ff05057812 */ /* 0x000fe400078ec0ff */
[----:B------:R-:W-:Y:S02]  /*0e10*/  LOP3.LUT R12, R4, 0xff, RZ, 0xc0, !PT ;  /* 0x000000ff040c7812 */ /* 0x000fe400078ec0ff */
[----:B------:R-:W-:Y:S02]  /*0e20*/  IADD3 R10, PT, PT, R5, -0x1, RZ ;  /* 0xffffffff050a7810 */ /* 0x000fe40007ffe0ff */
[----:B------:R-:W-:Y:S01]  /*0e30*/  MOV R4, R0 ;  /* 0x0000000000047202 */ /* 0x000fe20000000f00 */
[----:B------:R-:W-:Y:S01]  /*0e40*/  VIADD R11, R12, 0xffffffff ;  /* 0xffffffff0c0b7836 */ /* 0x000fe20000000000 */
[----:B------:R-:W-:-:S04]  /*0e50*/  ISETP.GT.U32.AND P0, PT, R10, 0xfd, PT ;  /* 0x000000fd0a00780c */ /* 0x000fc80003f04070 */
[----:B------:R-:W-:-:S13]  /*0e60*/  ISETP.GT.U32.OR P0, PT, R11, 0xfd, P0 ;  /* 0x000000fd0b00780c */ /* 0x000fda0000704470 */
[----:B------:R-:W-:Y:S01]  /*0e70*/  @!P0 MOV R8, RZ ;  /* 0x000000ff00088202 */ /* 0x000fe20000000f00 */
[----:B------:R-:W-:Y:S06]  /*0e80*/  @!P0 BRA `(.L_x_17) ;  /* 0x00000000005c8947 */ /* 0x000fec0003800000 */
[----:B------:R-:W-:Y:S02]  /*0e90*/  FSETP.GTU.FTZ.AND P0, PT, |R0|, +INF , PT ;  /* 0x7f8000000000780b */ /* 0x000fe40003f1c200 */
[----:B------:R-:W-:-:S04]  /*0ea0*/  FSETP.GTU.FTZ.AND P1, PT, |R3|, +INF , PT ;  /* 0x7f8000000300780b */ /* 0x000fc80003f3c200 */
[----:B------:R-:W-:-:S13]  /*0eb0*/  PLOP3.LUT P0, PT, P0, P1, PT, 0xf8, 0x8f ;  /* 0x00000000008f781c */ /* 0x000fda0000703f70 */
[----:B------:R-:W-:Y:S05]  /*0ec0*/  @P0 BRA `(.L_x_18) ;  /* 0x00000004004c0947 */ /* 0x000fea0003800000 */
[----:B------:R-:W-:-:S13]  /*0ed0*/  LOP3.LUT P0, RZ, R9, 0x7fffffff, R4, 0xc8, !PT ;  /* 0x7fffffff09ff7812 */ /* 0x000fda000780c804 */
[----:B------:R-:W-:Y:S05]  /*0ee0*/  @!P0 BRA `(.L_x_19) ;  /* 0x00000004003c8947 */ /* 0x000fea0003800000 */
[C---:B------:R-:W-:Y:S02]  /*0ef0*/  FSETP.NEU.FTZ.AND P3, PT, |R0|.reuse, +INF , PT ;  /* 0x7f8000000000780b */ /* 0x040fe40003f7d200 */
[----:B------:R-:W-:Y:S02]  /*0f00*/  FSETP.NEU.FTZ.AND P1, PT, |R3|, +INF , PT ;  /* 0x7f8000000300780b */ /* 0x000fe40003f3d200 */
[----:B------:R-:W-:-:S11]  /*0f10*/  FSETP.NEU.FTZ.AND P0, PT, |R0|, +INF , PT ;  /* 0x7f8000000000780b */ /* 0x000fd60003f1d200 */
[----:B------:R-:W-:Y:S05]  /*0f20*/  @!P1 BRA !P3, `(.L_x_19) ;  /* 0x00000004002c9947 */ /* 0x000fea0005800000 */
[----:B------:R-:W-:-:S04]  /*0f30*/  LOP3.LUT P3, RZ, R4, 0x7fffffff, RZ, 0xc0, !PT ;  /* 0x7fffffff04ff7812 */ /* 0x000fc8000786c0ff */
[----:B------:R-:W-:-:S13]  /*0f40*/  PLOP3.LUT P1, PT, P1, P3, PT, 0x2f, 0xf2 ;  /* 0x0000000000f2781c */ /* 0x000fda0000f26577 */
[----:B------:R-:W-:Y:S05]  /*0f50*/  @P1 BRA `(.L_x_20) ;  /* 0x0000000400181947 */ /* 0x000fea0003800000 */
[----:B------:R-:W-:-:S04]  /*0f60*/  LOP3.LUT P1, RZ, R9, 0x7fffffff, RZ, 0xc0, !PT ;  /* 0x7fffffff09ff7812 */ /* 0x000fc8000782c0ff */
[----:B------:R-:W-:-:S13]  /*0f70*/  PLOP3.LUT P0, PT, P0, P1, PT, 0x2f, 0xf2 ;  /* 0x0000000000f2781c */ /* 0x000fda0000702577 */
[----:B------:R-:W-:Y:S05]  /*0f80*/  @P0 BRA `(.L_x_21) ;  /* 0x0000000400000947 */ /* 0x000fea0003800000 */
[----:B------:R-:W-:Y:S02]  /*0f90*/  ISETP.GE.AND P0, PT, R11, RZ, PT ;  /* 0x000000ff0b00720c */ /* 0x000fe40003f06270 */
[----:B------:R-:W-:-:S11]  /*0fa0*/  ISETP.GE.AND P1, PT, R10, RZ, PT ;  /* 0x000000ff0a00720c */ /* 0x000fd60003f26270 */
[----:B------:R-:W-:Y:S01]  /*0fb0*/  @P0 IMAD.MOV.U32 R8, RZ, RZ, RZ ;  /* 0x000000ffff080224 */ /* 0x000fe200078e00ff */
[----:B------:R-:W-:Y:S01]  /*0fc0*/  @!P0 MOV R8, 0xffffffc0 ;  /* 0xffffffc000088802 */ /* 0x000fe20000000f00 */
[----:B------:R-:W-:Y:S01]  /*0fd0*/  @!P0 FFMA R4, R0, 1.84467440737095516160e+19, RZ ;  /* 0x5f80000000048823 */ /* 0x000fe200000000ff */
[----:B------:R-:W-:-:S03]  /*0fe0*/  @!P1 FFMA R9, R3, 1.84467440737095516160e+19, RZ ;  /* 0x5f80000003099823 */ /* 0x000fc600000000ff */
[----:B------:R-:W-:-:S07]  /*0ff0*/  @!P1 VIADD R8, R8, 0x40 ;  /* 0x0000004008089836 */ /* 0x000fce0000000000 */
.L_x_17:
[----:B------:R-:W-:Y:S01]  /*1000*/  LEA R0, R5, 0xc0800000, 0x17 ;  /* 0xc080000005007811 */ /* 0x000fe200078eb8ff */
[----:B------:R-:W-:Y:S01]  /*1010*/  VIADD R3, R12, 0xffffff81 ;  /* 0xffffff810c037836 */ /* 0x000fe20000000000 */
[----:B------:R-:W-:Y:S02]  /*1020*/  BSSY.RECONVERGENT B2, `(.L_x_22) ;  /* 0x0000035000027945 */ /* 0x000fe40003800200 */
[----:B------:R-:W-:Y:S01]  /*1030*/  IADD3 R9, PT, PT, -R0, R9, RZ ;  /* 0x0000000900097210 */ /* 0x000fe20007ffe1ff */
[C---:B------:R-:W-:Y:S01]  /*1040*/  IMAD R0, R3.reuse, -0x800000, R4 ;  /* 0xff80000003007824 */ /* 0x040fe200078e0204 */
[----:B------:R-:W-:Y:S02]  /*1050*/  IADD3 R5, PT, PT, R3, 0x7f, -R5 ;  /* 0x0000007f03057810 */ /* 0x000fe40007ffe805 */
[----:B------:R-:W0:Y:S01]  /*1060*/  MUFU.RCP R10, R9 ;  /* 0x00000009000a7308 */ /* 0x000e220000001000 */
[----:B------:R-:W-:Y:S01]  /*1070*/  FADD.FTZ R11, -R9, -RZ ;  /* 0x800000ff090b7221 */ /* 0x000fe20000010100 */
[----:B------:R-:W-:-:S03]  /*1080*/  IADD3 R5, PT, PT, R5, R8, RZ ;  /* 0x0000000805057210 */ /* 0x000fc60007ffe0ff */
[----:B0-----:R-:W-:-:S04]  /*1090*/  FFMA R13, R10, R11, 1 ;  /* 0x3f8000000a0d7423 */ /* 0x001fc8000000000b */
[----:B------:R-:W-:-:S04]  /*10a0*/  FFMA R15, R10, R13, R10 ;  /* 0x0000000d0a0f7223 */ /* 0x000fc8000000000a */
[----:B------:R-:W-:-:S04]  /*10b0*/  FFMA R4, R0, R15, RZ ;  /* 0x0000000f00047223 */ /* 0x000fc800000000ff */
[----:B------:R-:W-:-:S04]  /*10c0*/  FFMA R13, R11, R4, R0 ;  /* 0x000000040b0d7223 */ /* 0x000fc80000000000 */
[----:B------:R-:W-:-:S04]  /*10d0*/  FFMA R4, R15, R13, R4 ;  /* 0x0000000d0f047223 */ /* 0x000fc80000000004 */
[----:B------:R-:W-:-:S04]  /*10e0*/  FFMA R11, R11, R4, R0 ;  /* 0x000000040b0b7223 */ /* 0x000fc80000000000 */
[----:B------:R-:W-:-:S05]  /*10f0*/  FFMA R0, R15, R11, R4 ;  /* 0x0000000b0f007223 */ /* 0x000fca0000000004 */
[----:B------:R-:W-:-:S04]  /*1100*/  SHF.R.U32.HI R3, RZ, 0x17, R0 ;  /* 0x00000017ff037819 */ /* 0x000fc80000011600 */
[----:B------:R-:W-:-:S05]  /*1110*/  LOP3.LUT R3, R3, 0xff, RZ, 0xc0, !PT ;  /* 0x000000ff03037812 */ /* 0x000fca00078ec0ff */
[----:B------:R-:W-:-:S05]  /*1120*/  IMAD.IADD R9, R3, 0x1, R5 ;  /* 0x0000000103097824 */ /* 0x000fca00078e0205 */
[----:B------:R-:W-:-:S04]  /*1130*/  IADD3 R3, PT, PT, R9, -0x1, RZ ;  /* 0xffffffff09037810 */ /* 0x000fc80007ffe0ff */
[----:B------:R-:W-:-:S13]  /*1140*/  ISETP.GE.U32.AND P0, PT, R3, 0xfe, PT ;  /* 0x000000fe0300780c */ /* 0x000fda0003f06070 */
[----:B------:R-:W-:Y:S05]  /*1150*/  @!P0 BRA `(.L_x_23) ;  /* 0x0000000000808947 */ /* 0x000fea0003800000 */
[----:B------:R-:W-:-:S13]  /*1160*/  ISETP.GT.AND P0, PT, R9, 0xfe, PT ;  /* 0x000000fe0900780c */ /* 0x000fda0003f04270 */
[----:B------:R-:W-:Y:S05]  /*1170*/  @P0 BRA `(.L_x_24) ;  /* 0x00000000006c0947 */ /* 0x000fea0003800000 */
[----:B------:R-:W-:-:S13]  /*1180*/  ISETP.GE.AND P0, PT, R9, 0x1, PT ;  /* 0x000000010900780c */ /* 0x000fda0003f06270 */
[----:B------:R-:W-:Y:S05]  /*1190*/  @P0 BRA `(.L_x_25) ;  /* 0x0000000000740947 */ /* 0x000fea0003800000 */
[----:B------:R-:W-:Y:S02]  /*11a0*/  ISETP.GE.AND P0, PT, R9, -0x18, PT ;  /* 0xffffffe80900780c */ /* 0x000fe40003f06270 */
[----:B------:R-:W-:-:S11]  /*11b0*/  LOP3.LUT R0, R0, 0x80000000, RZ, 0xc0, !PT ;  /* 0x8000000000007812 */ /* 0x000fd600078ec0ff */
[----:B------:R-:W-:Y:S05]  /*11c0*/  @!P0 BRA `(.L_x_25) ;  /* 0x0000000000688947 */ /* 0x000fea0003800000 */
[-CC-:B------:R-:W-:Y:S01]  /*11d0*/  FFMA.RZ R3, R15, R11.reuse, R4.reuse ;  /* 0x0000000b0f037223 */ /* 0x180fe2000000c004 */
[C---:B------:R-:W-:Y:S01]  /*11e0*/  VIADD R8, R9.reuse, 0x20 ;  /* 0x0000002009087836 */ /* 0x040fe20000000000 */
[C---:B------:R-:W-:Y:S02]  /*11f0*/  ISETP.NE.AND P3, PT, R9.reuse, RZ, PT ;  /* 0x000000ff0900720c */ /* 0x040fe40003f65270 */
[----:B------:R-:W-:Y:S02]  /*1200*/  ISETP.NE.AND P1, PT, R9, RZ, PT ;  /* 0x000000ff0900720c */ /* 0x000fe40003f25270 */
[----:B------:R-:W-:Y:S01]  /*1210*/  LOP3.LUT R5, R3, 0x7fffff, RZ, 0xc0, !PT ;  /* 0x007fffff03057812 */ /* 0x000fe200078ec0ff */
[CCC-:B------:R-:W-:Y:S01]  /*1220*/  FFMA.RP R3, R15.reuse, R11.reuse, R4.reuse ;  /* 0x0000000b0f037223 */ /* 0x1c0fe20000008004 */
[----:B------:R-:W-:Y:S01]  /*1230*/  FFMA.RM R4, R15, R11, R4 ;  /* 0x0000000b0f047223 */ /* 0x000fe20000004004 */
[----:B------:R-:W-:Y:S02]  /*1240*/  IADD3 R9, PT, PT, -R9, RZ, RZ ;  /* 0x000000ff09097210 */ /* 0x000fe40007ffe1ff */
[----:B------:R-:W-:-:S02]  /*1250*/  LOP3.LUT R5, R5, 0x800000, RZ, 0xfc, !PT ;  /* 0x0080000005057812 */ /* 0x000fc400078efcff */
[----:B------:R-:W-:Y:S02]  /*1260*/  FSETP.NEU.FTZ.AND P0, PT, R3, R4, PT ;  /* 0x000000040300720b */ /* 0x000fe40003f1d000 */
[----:B------:R-:W-:Y:S02]  /*1270*/  SHF.L.U32 R8, R5, R8, RZ ;  /* 0x0000000805087219 */ /* 0x000fe400000006ff */
[----:B------:R-:W-:Y:S02]  /*1280*/  SEL R4, R9, RZ, P3 ;  /* 0x000000ff09047207 */ /* 0x000fe40001800000 */
[----:B------:R-:W-:Y:S02]  /*1290*/  ISETP.NE.AND P1, PT, R8, RZ, P1 ;  /* 0x000000ff0800720c */ /* 0x000fe40000f25270 */
[----:B------:R-:W-:Y:S02]  /*12a0*/  SHF.R.U32.HI R4, RZ, R4, R5 ;  /* 0x00000004ff047219 */ /* 0x000fe40000011605 */
[----:B------:R-:W-:-:S02]  /*12b0*/  PLOP3.LUT P0, PT, P0, P1, PT, 0xf8, 0x8f ;  /* 0x00000000008f781c */ /* 0x000fc40000703f70 */
[----:B------:R-:W-:Y:S02]  /*12c0*/  SHF.R.U32.HI R8, RZ, 0x1, R4 ;  /* 0x00000001ff087819 */ /* 0x000fe40000011604 */
[----:B------:R-:W-:-:S04]  /*12d0*/  SEL R3, RZ, 0x1, !P0 ;  /* 0x00000001ff037807 */ /* 0x000fc80004000000 */
[----:B------:R-:W-:-:S04]  /*12e0*/  LOP3.LUT R3, R3, 0x1, R8, 0xf8, !PT ;  /* 0x0000000103037812 */ /* 0x000fc800078ef808 */
[----:B------:R-:W-:-:S05]  /*12f0*/  LOP3.LUT R3, R3, R4, RZ, 0xc0, !PT ;  /* 0x0000000403037212 */ /* 0x000fca00078ec0ff */
[----:B------:R-:W-:-:S05]  /*1300*/  IMAD.IADD R3, R8, 0x1, R3 ;  /* 0x0000000108037824 */ /* 0x000fca00078e0203 */
[----:B------:R-:W-:Y:S01]  /*1310*/  LOP3.LUT R0, R3, R0, RZ, 0xfc, !PT ;  /* 0x0000000003007212 */ /* 0x000fe200078efcff */
[----:B------:R-:W-:Y:S06]  /*1320*/  BRA `(.L_x_25) ;  /* 0x0000000000107947 */ /* 0x000fec0003800000 */
.L_x_24:
[----:B------:R-:W-:-:S04]  /*1330*/  LOP3.LUT R0, R0, 0x80000000, RZ, 0xc0, !PT ;  /* 0x8000000000007812 */ /* 0x000fc800078ec0ff */
[----:B------:R-:W-:Y:S01]  /*1340*/  LOP3.LUT R0, R0, 0x7f800000, RZ, 0xfc, !PT ;  /* 0x7f80000000007812 */ /* 0x000fe200078efcff */
[----:B------:R-:W-:Y:S06]  /*1350*/  BRA `(.L_x_25) ;  /* 0x0000000000047947 */ /* 0x000fec0003800000 */
.L_x_23:
[----:B------:R-:W-:-:S07]  /*1360*/  LEA R0, R5, R0, 0x17 ;  /* 0x0000000005007211 */ /* 0x000fce00078eb8ff */
.L_x_25:
[----:B------:R-:W-:Y:S05]  /*1370*/  BSYNC.RECONVERGENT B2 ;  /* 0x0000000000027941 */ /* 0x000fea0003800200 */
.L_x_22:
[----:B------:R-:W-:Y:S05]  /*1380*/  BRA `(.L_x_26) ;  /* 0x0000000000207947 */ /* 0x000fea0003800000 */
.L_x_21:
[----:B------:R-:W-:-:S04]  /*1390*/  LOP3.LUT R0, R9, 0x80000000, R4, 0x48, !PT ;  /* 0x8000000009007812 */ /* 0x000fc800078e4804 */
[----:B------:R-:W-:Y:S01]  /*13a0*/  LOP3.LUT R0, R0, 0x7f800000, RZ, 0xfc, !PT ;  /* 0x7f80000000007812 */ /* 0x000fe200078efcff */
[----:B------:R-:W-:Y:S06]  /*13b0*/  BRA `(.L_x_26) ;  /* 0x0000000000147947 */ /* 0x000fec0003800000 */
.L_x_20:
[----:B------:R-:W-:Y:S01]  /*13c0*/  LOP3.LUT R0, R9, 0x80000000, R4, 0x48, !PT ;  /* 0x8000000009007812 */ /* 0x000fe200078e4804 */
[----:B------:R-:W-:Y:S06]  /*13d0*/  BRA `(.L_x_26) ;  /* 0x00000000000c7947 */ /* 0x000fec0003800000 */
.L_x_19:
[----:B------:R-:W0:Y:S01]  /*13e0*/  MUFU.RSQ R0, -QNAN ;  /* 0xffc0000000007908 */ /* 0x000e220000001400 */
[----:B------:R-:W-:Y:S05]  /*13f0*/  BRA `(.L_x_26) ;  /* 0x0000000000047947 */ /* 0x000fea0003800000 */
.L_x_18:
[----:B------:R-:W-:-:S07]  /*1400*/  FADD.FTZ R0, R0, R3 ;  /* 0x0000000300007221 */ /* 0x000fce0000010000 */
.L_x_26:
[----:B------:R-:W-:Y:S05]  /*1410*/  BSYNC.RECONVERGENT B1 ;  /* 0x0000000000017941 */ /* 0x000fea0003800200 */
.L_x_16:
[----:B------:R-:W-:-:S04]  /*1420*/  IMAD.MOV.U32 R3, RZ, RZ, 0x0 ;  /* 0x00000000ff037424 */ /* 0x000fc800078e00ff */
[----:B0-----:R-:W-:Y:S05]  /*1430*/  RET.REL.NODEC R2 `(_Z12rms_norm_f32PKfPfif) ;  /* 0xffffffe802f07950 */ /* 0x001fea0003c3ffff */
.L_x_27:
[----:B------:R-:W-:-:S00]  /*1440*/  BRA `(.L_x_27) ;  /* 0xfffffffc00fc7947 */ /* 0x000fc0000383ffff */
[----:B------:R-:W-:-:S00]  /*1450*/  NOP ;  /* 0x0000000000007918 */ /* 0x000fc00000000000 */
        /* <DEDUP_REMOVED lines=10> */
.L_x_28:


//--------------------- .nv.shared.reserved.0     --------------------------
	.section	.nv.shared.reserved.0,"aw",@nobits
	.weak		__nv_reservedSMEM_offset_0_alias
	.size		__nv_reservedSMEM_offset_0_alias, 0, 64
	.other		__nv_reservedSMEM_offset_0_alias,@"STO_CUDA_RESERVED_SHARED STV_DEFAULT"
__nv_reservedSMEM_offset_0_alias:
	.zero		0
	.zero		64


//--------------------- .nv.constant0._Z12rms_norm_f32PKfPfif --------------------------
	.section	.nv.constant0._Z12rms_norm_f32PKfPfif,"a",@progbits
	.sectionflags	@""
	.align	4
.nv.constant0._Z12rms_norm_f32PKfPfif:
	.zero		920


//--------------------- SYMBOLS --------------------------

	.type		.nv.reservedSmem.offset0,@object
	.size		.nv.reservedSmem.offset0,0x4
